//
// Generated by NVIDIA NVVM Compiler
//
// Compiler Build ID: CL-36424714
// Cuda compilation tools, release 13.0, V13.0.88
// Based on NVVM 20.0.0
//

.version 9.0
.target sm_100
.address_size 64

	// .globl	_Z7matreadiPf

.visible .entry _Z7matreadiPf(
	.param .u32 _Z7matreadiPf_param_0,
	.param .u64 .ptr .align 1 _Z7matreadiPf_param_1
)
{
	.reg .pred 	%p<2>;
	.reg .b32 	%r<15>;
	.reg .b64 	%rd<5>;

	ld.param.u32 	%r4, [_Z7matreadiPf_param_0];
	ld.param.u64 	%rd1, [_Z7matreadiPf_param_1];
	mov.u32 	%r5, %ntid.x;
	mov.u32 	%r6, %ctaid.x;
	mov.u32 	%r7, %tid.x;
	mad.lo.s32 	%r1, %r5, %r6, %r7;
	mov.u32 	%r8, %ntid.y;
	mov.u32 	%r9, %ctaid.y;
	mov.u32 	%r10, %tid.y;
	mad.lo.s32 	%r11, %r8, %r9, %r10;
	max.s32 	%r12, %r1, %r11;
	setp.ge.s32 	%p1, %r12, %r4;
	@%p1 bra 	$L__BB0_2;
	cvta.to.global.u64 	%rd2, %rd1;
	mad.lo.s32 	%r13, %r1, %r4, %r11;
	mul.wide.s32 	%rd3, %r13, 4;
	add.s64 	%rd4, %rd2, %rd3;
	mov.b32 	%r14, 1065353216;
	st.global.u32 	[%rd4], %r14;
$L__BB0_2:
	ret;

}


// ===== COMPILED SASS (sm_100) =====

	.target	sm_100

	.elftype	@"ET_EXEC"


//--------------------- .note.nv.tkinfo           --------------------------
	.section	.note.nv.tkinfo,"",@"SHT_NOTE"
	.sectionflags	@"SHF_NOTE_NV_TKINFO"
	.tkinfo
        /*0018*/ 	.word	0x00000002
        /*0030*/ 	.string	""
        /*0030*/ 	.string	"ptxas"
        /*0030*/ 	.string	"Cuda compilation tools, release 13.0, V13.0.88"
        /*0030*/ 	.string	"Build cuda_13.0.r13.0/compiler.36424714_0"
        /*0030*/ 	.string	"-arch sm_100 -m 64 "



//--------------------- .note.nv.cuinfo           --------------------------
	.section	.note.nv.cuinfo,"",@"SHT_NOTE"
	.sectionflags	@"SHF_NOTE_NV_CUINFO"
        /*0018*/ 	.short	0x0002
        /*001a*/ 	.short	0x0064
        /*001c*/ 	.short	0x0082
	.zero		2


//--------------------- .nv.info                  --------------------------
	.section	.nv.info,"",@"SHT_CUDA_INFO"
	.align	4


	//----- nvinfo : EIATTR_REGCOUNT
	.align		4
        /*0000*/ 	.byte	0x04, 0x2f
        /*0002*/ 	.short	(.L_1 - .L_0)
	.align		4
.L_0:
        /*0004*/ 	.word	index@(_Z7matreadiPf)
        /*0008*/ 	.word	0x0000000a


	//----- nvinfo : EIATTR_FRAME_SIZE
	.align		4
.L_1:
        /*000c*/ 	.byte	0x04, 0x11
        /*000e*/ 	.short	(.L_3 - .L_2)
	.align		4
.L_2:
        /*0010*/ 	.word	index@(_Z7matreadiPf)
        /*0014*/ 	.word	0x00000000


	//----- nvinfo : EIATTR_MIN_STACK_SIZE
	.align		4
.L_3:
        /*0018*/ 	.byte	0x04, 0x12
        /*001a*/ 	.short	(.L_5 - .L_4)
	.align		4
.L_4:
        /*001c*/ 	.word	index@(_Z7matreadiPf)
        /*0020*/ 	.word	0x00000000
.L_5:


//--------------------- .nv.compat                --------------------------
	.section	.nv.compat,"",@"SHT_CUDA_COMPAT_INFO"
	.align	4
        /*0000*/ 	.byte	0x02, 0x09, 0x00, 0x00, 0x02, 0x02, 0x01, 0x00, 0x02, 0x05, 0x05, 0x00, 0x03, 0x07, 0x01, 0x01
        /*0010*/ 	.byte	0x02, 0x03, 0x00, 0x00, 0x02, 0x06, 0x01, 0x00, 0x04, 0x0b, 0x08, 0x00, 0x09, 0x00, 0x00, 0x00
        /*0020*/ 	.byte	0x00, 0x00, 0x00, 0x00


//--------------------- .nv.info._Z7matreadiPf    --------------------------
	.section	.nv.info._Z7matreadiPf,"",@"SHT_CUDA_INFO"
	.sectionflags	@""
	.align	4


	//----- nvinfo : EIATTR_CUDA_API_VERSION
	.align		4
        /*0000*/ 	.byte	0x04, 0x37
        /*0002*/ 	.short	(.L_7 - .L_6)
.L_6:
        /*0004*/ 	.word	0x00000082


	//----- nvinfo : EIATTR_KPARAM_INFO
	.align		4
.L_7:
        /*0008*/ 	.byte	0x04, 0x17
        /*000a*/ 	.short	(.L_9 - .L_8)
.L_8:
        /*000c*/ 	.word	0x00000000
        /*0010*/ 	.short	0x0001
        /*0012*/ 	.short	0x0008
        /*0014*/ 	.byte	0x00, 0xf5, 0x21, 0x00


	//----- nvinfo : EIATTR_KPARAM_INFO
	.align		4
.L_9:
        /*0018*/ 	.byte	0x04, 0x17
        /*001a*/ 	.short	(.L_11 - .L_10)
.L_10:
        /*001c*/ 	.word	0x00000000
        /*0020*/ 	.short	0x0000
        /*0022*/ 	.short	0x0000
        /*0024*/ 	.byte	0x00, 0xf0, 0x11, 0x00


	//----- nvinfo : EIATTR_SPARSE_MMA_MASK
	.align		4
.L_11:
        /*0028*/ 	.byte	0x03, 0x50
        /*002a*/ 	.short	0x0000


	//----- nvinfo : EIATTR_MAXREG_COUNT
	.align		4
        /*002c*/ 	.byte	0x03, 0x1b
        /*002e*/ 	.short	0x00ff


	//----- nvinfo : EIATTR_MERCURY_ISA_VERSION
	.align		4
        /*0030*/ 	.byte	0x03, 0x5f
        /*0032*/ 	.short	0x0101


	//----- nvinfo : EIATTR_VRC_CTA_INIT_COUNT
	.align		4
        /*0034*/ 	.byte	0x02, 0x4a
	.zero		1
	.zero		1


	//----- nvinfo : EIATTR_EXIT_INSTR_OFFSETS
	.align		4
        /*0038*/ 	.byte	0x04, 0x1c
        /*003a*/ 	.short	(.L_13 - .L_12)


	//   ....[0]....
.L_12:
        /*003c*/ 	.word	0x000000c0


	//   ....[1]....
        /*0040*/ 	.word	0x00000130


	//----- nvinfo : EIATTR_CBANK_PARAM_SIZE
	.align		4
.L_13:
        /*0044*/ 	.byte	0x03, 0x19
        /*0046*/ 	.short	0x0010


	//----- nvinfo : EIATTR_PARAM_CBANK
	.align		4
        /*0048*/ 	.byte	0x04, 0x0a
        /*004a*/ 	.short	(.L_15 - .L_14)
	.align		4
.L_14:
        /*004c*/ 	.word	index@(.nv.constant0._Z7matreadiPf)
        /*0050*/ 	.short	0x0380
        /*0052*/ 	.short	0x0010


	//----- nvinfo : EIATTR_SW_WAR
	.align		4
.L_15:
        /*0054*/ 	.byte	0x04, 0x36
        /*0056*/ 	.short	(.L_17 - .L_16)
.L_16:
        /*0058*/ 	.word	0x00000008
.L_17:


//--------------------- .nv.callgraph             --------------------------
	.section	.nv.callgraph,"",@"SHT_CUDA_CALLGRAPH"
	.align	4
	.sectionentsize	8
	.align		4
        /*0000*/ 	.word	0x00000000
	.align		4
        /*0004*/ 	.word	0xffffffff
	.align		4
        /*0008*/ 	.word	0x00000000
	.align		4
        /*000c*/ 	.word	0xfffffffe
	.align		4
        /*0010*/ 	.word	0x00000000
	.align		4
        /*0014*/ 	.word	0xfffffffd
	.align		4
        /*0018*/ 	.word	0x00000000
	.align		4
        /*001c*/ 	.word	0xfffffffc


//--------------------- .text._Z7matreadiPf       --------------------------
	.section	.text._Z7matreadiPf,"ax",@progbits
	.align	128
        .global         _Z7matreadiPf
        .type           _Z7matreadiPf,@function
        .size           _Z7matreadiPf,(.L_x_1 - _Z7matreadiPf)
        .other          _Z7matreadiPf,@"STO_CUDA_ENTRY STV_DEFAULT"
_Z7matreadiPf:
.text._Z7matreadiPf:
[----:B------:R-:W-:Y:S01]  /*0000*/  LDC R1, c[0x0][0x37c] ;  /* 0x0000df00ff017b82 */ /* 0x000fe20000000800 */
[----:B------:R-:W0:Y:S01]  /*0010*/  S2R R0, SR_CTAID.X ;  /* 0x0000000000007919 */ /* 0x000e220000002500 */
[----:B------:R-:W0:Y:S01]  /*0020*/  LDCU UR4, c[0x0][0x360] ;  /* 0x00006c00ff0477ac */ /* 0x000e220008000800 */
[----:B------:R-:W0:Y:S01]  /*0030*/  S2R R3, SR_TID.X ;  /* 0x0000000000037919 */ /* 0x000e220000002100 */
[----:B------:R-:W1:Y:S01]  /*0040*/  LDCU UR5, c[0x0][0x364] ;  /* 0x00006c80ff0577ac */ /* 0x000e620008000800 */
[----:B------:R-:W1:Y:S01]  /*0050*/  S2R R5, SR_CTAID.Y ;  /* 0x0000000000057919 */ /* 0x000e620000002600 */
[----:B------:R-:W2:Y:S01]  /*0060*/  LDCU UR6, c[0x0][0x380] ;  /* 0x00007000ff0677ac */ /* 0x000ea20008000800 */
[----:B------:R-:W1:Y:S01]  /*0070*/  S2R R2, SR_TID.Y ;  /* 0x0000000000027919 */ /* 0x000e620000002200 */
[----:B0-----:R-:W-:Y:S02]  /*0080*/  IMAD R0, R0, UR4, R3 ;  /* 0x0000000400007c24 */ /* 0x001fe4000f8e0203 */
[----:B-1----:R-:W-:-:S05]  /*0090*/  IMAD R5, R5, UR5, R2 ;  /* 0x0000000505057c24 */ /* 0x002fca000f8e0202 */
[----:B------:R-:W-:-:S04]  /*00a0*/  VIMNMX R2, PT, PT, R0, R5, !PT ;  /* 0x0000000500027248 */ /* 0x000fc80007fe0100 */
[----:B--2---:R-:W-:-:S13]  /*00b0*/  ISETP.GE.AND P0, PT, R2, UR6, PT ;  /* 0x0000000602007c0c */ /* 0x004fda000bf06270 */
[----:B------:R-:W-:Y:S05]  /*00c0*/  @P0 EXIT ;  /* 0x000000000000094d */ /* 0x000fea0003800000 */
[----:B------:R-:W0:Y:S01]  /*00d0*/  LDC.64 R2, c[0x0][0x388] ;  /* 0x0000e200ff027b82 */ /* 0x000e220000000a00 */
[----:B------:R-:W1:Y:S01]  /*00e0*/  LDCU.64 UR4, c[0x0][0x358] ;  /* 0x00006b00ff0477ac */ /* 0x000e620008000a00 */
[----:B------:R-:W-:Y:S02]  /*00f0*/  IMAD R5, R0, UR6, R5 ;  /* 0x0000000600057c24 */ /* 0x000fe4000f8e0205 */
[----:B------:R-:W-:Y:S02]  /*0100*/  HFMA2 R7, -RZ, RZ, 1.875, 0 ;  /* 0x3f800000ff077431 */ /* 0x000fe400000001ff */
[----:B0-----:R-:W-:-:S05]  /*0110*/  IMAD.WIDE R2, R5, 0x4, R2 ;  /* 0x0000000405027825 */ /* 0x001fca00078e0202 */
[----:B-1----:R-:W-:Y:S01]  /*0120*/  STG.E desc[UR4][R2.64], R7 ;  /* 0x0000000702007986 */ /* 0x002fe2000c101904 */
[----:B------:R-:W-:Y:S05]  /*0130*/  EXIT ;  /* 0x000000000000794d */ /* 0x000fea0003800000 */
.L_x_0:
[----:B------:R-:W-:-:S00]  /*0140*/  BRA `(.L_x_0) ;  /* 0xfffffffc00fc7947 */ /* 0x000fc0000383ffff */
[----:B------:R-:W-:-:S00]  /*0150*/  NOP ;  /* 0x0000000000007918 */ /* 0x000fc00000000000 */
        /* <DEDUP_REMOVED lines=10> */
.L_x_1:


//--------------------- .nv.shared.reserved.0     --------------------------
	.section	.nv.shared.reserved.0,"aw",@nobits
	.weak		__nv_reservedSMEM_offset_0_alias
	.size		__nv_reservedSMEM_offset_0_alias, 0, 64
	.other		__nv_reservedSMEM_offset_0_alias,@"STO_CUDA_RESERVED_SHARED STV_DEFAULT"
__nv_reservedSMEM_offset_0_alias:
	.zero		0
	.zero		64


//--------------------- .nv.constant0._Z7matreadiPf --------------------------
	.section	.nv.constant0._Z7matreadiPf,"a",@progbits
	.sectionflags	@""
	.align	4
.nv.constant0._Z7matreadiPf:
	.zero		912


//--------------------- SYMBOLS --------------------------

	.type		.nv.reservedSmem.offset0,@object
	.size		.nv.reservedSmem.offset0,0x4
